//
// Generated by NVIDIA NVVM Compiler
//
// Compiler Build ID: CL-33567101
// Cuda compilation tools, release 12.3, V12.3.107
// Based on NVVM 7.0.1
//

.version 8.3
.target sm_52
.address_size 64

	// .globl	_Z9benchmarkIN7mX_real7dX_real7dx_realIdLNS0_9AlgorithmE1EEEEvPT_

.visible .entry _Z9benchmarkIN7mX_real7dX_real7dx_realIdLNS0_9AlgorithmE1EEEEvPT_(
	.param .u64 _Z9benchmarkIN7mX_real7dX_real7dx_realIdLNS0_9AlgorithmE1EEEEvPT__param_0
)
{
	.reg .pred 	%p<8>;
	.reg .b32 	%r<27>;
	.reg .f64 	%fd<173>;
	.reg .b64 	%rd<15>;


	mov.u32 	%r22, 3;
	mov.u32 	%r21, 2;
	mov.u32 	%r20, 1;
	mov.f64 	%fd158, 0d0000000000000000;
	mov.f64 	%fd157, 0d3FF0000000000000;
	mov.f64 	%fd159, %fd158;

$L__BB0_1:
	.pragma "nounroll";
	mov.f64 	%fd162, 0d3FF0000000000000;
	mov.f64 	%fd160, 0d0000000000000000;
	mov.u32 	%r23, 0;
	mov.f64 	%fd161, %fd160;
	mov.u32 	%r24, %r20;
	mov.u32 	%r25, %r21;
	mov.u32 	%r26, %r22;

$L__BB0_2:
	.pragma "nounroll";
	cvt.rn.f64.s32 	%fd7, %r24;
	mov.b64 	%rd3, %fd7;
	and.b64  	%rd4, %rd3, 4503599627370495;
	setp.eq.s64 	%p1, %rd4, 0;
	@%p1 bra 	$L__BB0_4;

	mov.f64 	%fd57, 0d4000000000000000;
	div.rn.f64 	%fd58, %fd57, %fd7;
	mul.f64 	%fd59, %fd58, %fd7;
	neg.f64 	%fd60, %fd59;
	fma.rn.f64 	%fd61, %fd58, %fd7, %fd60;
	sub.f64 	%fd62, %fd57, %fd59;
	add.f64 	%fd63, %fd62, 0dC000000000000000;
	sub.f64 	%fd64, %fd63, %fd62;
	add.f64 	%fd65, %fd64, 0d4000000000000000;
	sub.f64 	%fd66, %fd60, %fd63;
	add.f64 	%fd67, %fd66, %fd65;
	mov.f64 	%fd68, 0d0000000000000000;
	sub.f64 	%fd69, %fd68, %fd61;
	add.f64 	%fd70, %fd69, %fd67;
	add.f64 	%fd71, %fd62, %fd70;
	div.rn.f64 	%fd72, %fd71, %fd7;
	add.f64 	%fd163, %fd58, %fd72;
	sub.f64 	%fd73, %fd58, %fd163;
	add.f64 	%fd164, %fd72, %fd73;
	bra.uni 	$L__BB0_5;

$L__BB0_4:
	rcp.rn.f64 	%fd74, %fd7;
	mul.f64 	%fd164, %fd74, 0d0000000000000000;
	add.f64 	%fd163, %fd74, %fd74;

$L__BB0_5:
	cvt.rn.f64.s32 	%fd14, %r25;
	mov.b64 	%rd5, %fd14;
	and.b64  	%rd6, %rd5, 4503599627370495;
	setp.eq.s64 	%p2, %rd6, 0;
	@%p2 bra 	$L__BB0_7;

	mov.f64 	%fd75, 0d4000000000000000;
	div.rn.f64 	%fd76, %fd75, %fd14;
	mul.f64 	%fd77, %fd76, %fd14;
	neg.f64 	%fd78, %fd77;
	fma.rn.f64 	%fd79, %fd76, %fd14, %fd78;
	sub.f64 	%fd80, %fd75, %fd77;
	add.f64 	%fd81, %fd80, 0dC000000000000000;
	sub.f64 	%fd82, %fd81, %fd80;
	add.f64 	%fd83, %fd82, 0d4000000000000000;
	sub.f64 	%fd84, %fd78, %fd81;
	add.f64 	%fd85, %fd84, %fd83;
	mov.f64 	%fd86, 0d0000000000000000;
	sub.f64 	%fd87, %fd86, %fd79;
	add.f64 	%fd88, %fd87, %fd85;
	add.f64 	%fd89, %fd80, %fd88;
	div.rn.f64 	%fd90, %fd89, %fd14;
	add.f64 	%fd165, %fd76, %fd90;
	sub.f64 	%fd91, %fd76, %fd165;
	add.f64 	%fd166, %fd90, %fd91;
	bra.uni 	$L__BB0_8;

$L__BB0_7:
	rcp.rn.f64 	%fd92, %fd14;
	mul.f64 	%fd166, %fd92, 0d0000000000000000;
	add.f64 	%fd165, %fd92, %fd92;

$L__BB0_8:
	cvt.rn.f64.s32 	%fd21, %r26;
	mov.b64 	%rd7, %fd21;
	and.b64  	%rd8, %rd7, 4503599627370495;
	setp.eq.s64 	%p3, %rd8, 0;
	rcp.rn.f64 	%fd22, %fd21;
	@%p3 bra 	$L__BB0_10;

	mul.f64 	%fd93, %fd22, %fd21;
	neg.f64 	%fd94, %fd93;
	fma.rn.f64 	%fd95, %fd22, %fd21, %fd94;
	mov.f64 	%fd96, 0d3FF0000000000000;
	sub.f64 	%fd97, %fd96, %fd93;
	add.f64 	%fd98, %fd97, 0dBFF0000000000000;
	sub.f64 	%fd99, %fd98, %fd97;
	add.f64 	%fd100, %fd99, 0d3FF0000000000000;
	sub.f64 	%fd101, %fd94, %fd98;
	add.f64 	%fd102, %fd101, %fd100;
	mov.f64 	%fd103, 0d0000000000000000;
	sub.f64 	%fd104, %fd103, %fd95;
	add.f64 	%fd105, %fd104, %fd102;
	add.f64 	%fd106, %fd97, %fd105;
	div.rn.f64 	%fd107, %fd106, %fd21;
	add.f64 	%fd167, %fd22, %fd107;
	sub.f64 	%fd108, %fd22, %fd167;
	add.f64 	%fd168, %fd107, %fd108;
	bra.uni 	$L__BB0_11;

$L__BB0_10:
	mul.f64 	%fd168, %fd22, 0d0000000000000000;
	mov.f64 	%fd167, %fd22;

$L__BB0_11:
	add.f64 	%fd109, %fd163, %fd165;
	sub.f64 	%fd110, %fd109, %fd163;
	add.f64 	%fd111, %fd164, %fd166;
	sub.f64 	%fd112, %fd165, %fd110;
	sub.f64 	%fd113, %fd109, %fd110;
	sub.f64 	%fd114, %fd163, %fd113;
	add.f64 	%fd115, %fd112, %fd114;
	add.f64 	%fd116, %fd111, %fd115;
	add.f64 	%fd117, %fd116, %fd109;
	add.f64 	%fd118, %fd117, %fd167;
	sub.f64 	%fd119, %fd118, %fd117;
	sub.f64 	%fd120, %fd118, %fd119;
	sub.f64 	%fd121, %fd117, %fd120;
	sub.f64 	%fd122, %fd167, %fd119;
	add.f64 	%fd123, %fd122, %fd121;
	sub.f64 	%fd124, %fd109, %fd117;
	add.f64 	%fd125, %fd116, %fd124;
	add.f64 	%fd126, %fd125, %fd168;
	add.f64 	%fd127, %fd126, %fd123;
	add.f64 	%fd29, %fd127, %fd118;
	sub.f64 	%fd128, %fd118, %fd29;
	add.f64 	%fd30, %fd127, %fd128;
	mov.b64 	%rd9, %fd162;
	and.b64  	%rd10, %rd9, 4503599627370495;
	setp.eq.s64 	%p4, %rd10, 0;
	mul.f64 	%fd31, %fd162, %fd29;
	@%p4 bra 	$L__BB0_13;

	neg.f64 	%fd129, %fd31;
	fma.rn.f64 	%fd130, %fd29, %fd162, %fd129;
	fma.rn.f64 	%fd131, %fd162, %fd30, %fd130;
	add.f64 	%fd169, %fd31, %fd131;
	sub.f64 	%fd132, %fd31, %fd169;
	add.f64 	%fd170, %fd131, %fd132;
	bra.uni 	$L__BB0_14;

$L__BB0_13:
	mul.f64 	%fd170, %fd162, %fd30;
	mov.f64 	%fd169, %fd31;

$L__BB0_14:
	add.f64 	%fd133, %fd161, %fd169;
	sub.f64 	%fd134, %fd133, %fd161;
	sub.f64 	%fd135, %fd133, %fd134;
	sub.f64 	%fd136, %fd161, %fd135;
	sub.f64 	%fd137, %fd169, %fd134;
	add.f64 	%fd138, %fd137, %fd136;
	add.f64 	%fd139, %fd160, %fd170;
	add.f64 	%fd140, %fd139, %fd138;
	add.f64 	%fd161, %fd133, %fd140;
	sub.f64 	%fd141, %fd133, %fd161;
	add.f64 	%fd160, %fd140, %fd141;
	add.s32 	%r24, %r24, 4;
	add.s32 	%r25, %r25, 4;
	add.s32 	%r26, %r26, 4;
	mul.f64 	%fd162, %fd162, 0dBFD0000000000000;
	add.s32 	%r23, %r23, 1;
	setp.ne.s32 	%p5, %r23, 9;
	@%p5 bra 	$L__BB0_2;

	mov.b64 	%rd11, %fd157;
	and.b64  	%rd12, %rd11, 4503599627370495;
	setp.eq.s64 	%p6, %rd12, 0;
	mul.f64 	%fd41, %fd157, %fd161;
	@%p6 bra 	$L__BB0_17;

	neg.f64 	%fd142, %fd41;
	fma.rn.f64 	%fd143, %fd161, %fd157, %fd142;
	fma.rn.f64 	%fd144, %fd157, %fd160, %fd143;
	add.f64 	%fd171, %fd41, %fd144;
	sub.f64 	%fd145, %fd41, %fd171;
	add.f64 	%fd172, %fd144, %fd145;
	bra.uni 	$L__BB0_18;

$L__BB0_17:
	mul.f64 	%fd172, %fd157, %fd160;
	mov.f64 	%fd171, %fd41;

$L__BB0_18:
	add.s32 	%r21, %r21, 36;
	add.f64 	%fd146, %fd159, %fd171;
	sub.f64 	%fd147, %fd146, %fd159;
	sub.f64 	%fd148, %fd146, %fd147;
	sub.f64 	%fd149, %fd159, %fd148;
	sub.f64 	%fd150, %fd171, %fd147;
	add.f64 	%fd151, %fd150, %fd149;
	add.f64 	%fd152, %fd158, %fd172;
	add.f64 	%fd153, %fd152, %fd151;
	add.f64 	%fd159, %fd146, %fd153;
	sub.f64 	%fd154, %fd146, %fd159;
	add.f64 	%fd158, %fd153, %fd154;
	mul.f64 	%fd157, %fd157, %fd162;
	setp.neu.f64 	%p7, %fd157, 0d0000000000000000;
	add.s32 	%r22, %r22, 36;
	add.s32 	%r20, %r20, 36;
	@%p7 bra 	$L__BB0_1;

	ld.param.u64 	%rd14, [_Z9benchmarkIN7mX_real7dX_real7dx_realIdLNS0_9AlgorithmE1EEEEvPT__param_0];
	cvta.to.global.u64 	%rd13, %rd14;
	st.global.f64 	[%rd13], %fd159;
	st.global.f64 	[%rd13+8], %fd158;
	ret;

}



// ===== COMPILED SASS (sm_100) =====

	.target	sm_100

	.elftype	@"ET_EXEC"


//--------------------- .note.nv.tkinfo           --------------------------
	.section	.note.nv.tkinfo,"",@"SHT_NOTE"
	.sectionflags	@"SHF_NOTE_NV_TKINFO"
	.tkinfo
        /*0018*/ 	.word	0x00000002
        /*0030*/ 	.string	""
        /*0030*/ 	.string	"ptxas"
        /*0030*/ 	.string	"Cuda compilation tools, release 13.0, V13.0.88"
        /*0030*/ 	.string	"Build cuda_13.0.r13.0/compiler.36424714_0"
        /*0030*/ 	.string	"-arch sm_100 "



//--------------------- .note.nv.cuinfo           --------------------------
	.section	.note.nv.cuinfo,"",@"SHT_NOTE"
	.sectionflags	@"SHF_NOTE_NV_CUINFO"
        /*0018*/ 	.short	0x0002
        /*001a*/ 	.short	0x0034
        /*001c*/ 	.short	0x0082
	.zero		2


//--------------------- .nv.info                  --------------------------
	.section	.nv.info,"",@"SHT_CUDA_INFO"
	.align	4


	//----- nvinfo : EIATTR_REGCOUNT
	.align		4
        /*0000*/ 	.byte	0x04, 0x2f
        /*0002*/ 	.short	(.L_1 - .L_0)
	.align		4
.L_0:
        /*0004*/ 	.word	index@(_Z9benchmarkIN7mX_real7dX_real7dx_realIdLNS0_9AlgorithmE1EEEEvPT_)
        /*0008*/ 	.word	0x00000025


	//----- nvinfo : EIATTR_FRAME_SIZE
	.align		4
.L_1:
        /*000c*/ 	.byte	0x04, 0x11
        /*000e*/ 	.short	(.L_3 - .L_2)
	.align		4
.L_2:
        /*0010*/ 	.word	index@($__internal_1_$__cuda_sm20_div_rn_f64_full)
        /*0014*/ 	.word	0x00000000


	//----- nvinfo : EIATTR_FRAME_SIZE
	.align		4
.L_3:
        /*0018*/ 	.byte	0x04, 0x11
        /*001a*/ 	.short	(.L_5 - .L_4)
	.align		4
.L_4:
        /*001c*/ 	.word	index@($__internal_0_$__cuda_sm20_dblrcp_rn_slowpath_v3)
        /*0020*/ 	.word	0x00000000


	//----- nvinfo : EIATTR_FRAME_SIZE
	.align		4
.L_5:
        /*0024*/ 	.byte	0x04, 0x11
        /*0026*/ 	.short	(.L_7 - .L_6)
	.align		4
.L_6:
        /*0028*/ 	.word	index@(_Z9benchmarkIN7mX_real7dX_real7dx_realIdLNS0_9AlgorithmE1EEEEvPT_)
        /*002c*/ 	.word	0x00000000


	//----- nvinfo : EIATTR_MIN_STACK_SIZE
	.align		4
.L_7:
        /*0030*/ 	.byte	0x04, 0x12
        /*0032*/ 	.short	(.L_9 - .L_8)
	.align		4
.L_8:
        /*0034*/ 	.word	index@(_Z9benchmarkIN7mX_real7dX_real7dx_realIdLNS0_9AlgorithmE1EEEEvPT_)
        /*0038*/ 	.word	0x00000000
.L_9:


//--------------------- .nv.compat                --------------------------
	.section	.nv.compat,"",@"SHT_CUDA_COMPAT_INFO"
	.align	4
        /*0000*/ 	.byte	0x02, 0x09, 0x00, 0x00, 0x02, 0x02, 0x01, 0x00, 0x02, 0x05, 0x05, 0x00, 0x03, 0x07, 0x01, 0x01
        /*0010*/ 	.byte	0x02, 0x03, 0x00, 0x00, 0x02, 0x06, 0x01, 0x00, 0x04, 0x0b, 0x08, 0x00, 0x01, 0x00, 0x00, 0x00
        /*0020*/ 	.byte	0x00, 0x00, 0x00, 0x00


//--------------------- .nv.info._Z9benchmarkIN7mX_real7dX_real7dx_realIdLNS0_9AlgorithmE1EEEEvPT_ --------------------------
	.section	.nv.info._Z9benchmarkIN7mX_real7dX_real7dx_realIdLNS0_9AlgorithmE1EEEEvPT_,"",@"SHT_CUDA_INFO"
	.sectionflags	@""
	.align	4


	//----- nvinfo : EIATTR_CUDA_API_VERSION
	.align		4
        /*0000*/ 	.byte	0x04, 0x37
        /*0002*/ 	.short	(.L_11 - .L_10)
.L_10:
        /*0004*/ 	.word	0x00000082


	//----- nvinfo : EIATTR_KPARAM_INFO
	.align		4
.L_11:
        /*0008*/ 	.byte	0x04, 0x17
        /*000a*/ 	.short	(.L_13 - .L_12)
.L_12:
        /*000c*/ 	.word	0x00000000
        /*0010*/ 	.short	0x0000
        /*0012*/ 	.short	0x0000
        /*0014*/ 	.byte	0x00, 0xf0, 0x21, 0x00


	//----- nvinfo : EIATTR_SPARSE_MMA_MASK
	.align		4
.L_13:
        /*0018*/ 	.byte	0x03, 0x50
        /*001a*/ 	.short	0x0000


	//----- nvinfo : EIATTR_MAXREG_COUNT
	.align		4
        /*001c*/ 	.byte	0x03, 0x1b
        /*001e*/ 	.short	0x00ff


	//----- nvinfo : EIATTR_MERCURY_ISA_VERSION
	.align		4
        /*0020*/ 	.byte	0x03, 0x5f
        /*0022*/ 	.short	0x0101


	//----- nvinfo : EIATTR_VRC_CTA_INIT_COUNT
	.align		4
        /*0024*/ 	.byte	0x02, 0x4a
	.zero		1
	.zero		1


	//----- nvinfo : EIATTR_EXIT_INSTR_OFFSETS
	.align		4
        /*0028*/ 	.byte	0x04, 0x1c
        /*002a*/ 	.short	(.L_15 - .L_14)


	//   ....[0]....
.L_14:
        /*002c*/ 	.word	0x000014e0


	//----- nvinfo : EIATTR_CRS_STACK_SIZE
	.align		4
.L_15:
        /*0030*/ 	.byte	0x04, 0x1e
        /*0032*/ 	.short	(.L_17 - .L_16)
.L_16:
        /*0034*/ 	.word	0x00000000


	//----- nvinfo : EIATTR_CBANK_PARAM_SIZE
	.align		4
.L_17:
        /*0038*/ 	.byte	0x03, 0x19
        /*003a*/ 	.short	0x0008


	//----- nvinfo : EIATTR_PARAM_CBANK
	.align		4
        /*003c*/ 	.byte	0x04, 0x0a
        /*003e*/ 	.short	(.L_19 - .L_18)
	.align		4
.L_18:
        /*0040*/ 	.word	index@(.nv.constant0._Z9benchmarkIN7mX_real7dX_real7dx_realIdLNS0_9AlgorithmE1EEEEvPT_)
        /*0044*/ 	.short	0x0380
        /*0046*/ 	.short	0x0008


	//----- nvinfo : EIATTR_SW_WAR
	.align		4
.L_19:
        /*0048*/ 	.byte	0x04, 0x36
        /*004a*/ 	.short	(.L_21 - .L_20)
.L_20:
        /*004c*/ 	.word	0x00000008
.L_21:


//--------------------- .nv.callgraph             --------------------------
	.section	.nv.callgraph,"",@"SHT_CUDA_CALLGRAPH"
	.align	4
	.sectionentsize	8
	.align		4
        /*0000*/ 	.word	0x00000000
	.align		4
        /*0004*/ 	.word	0xffffffff
	.align		4
        /*0008*/ 	.word	0x00000000
	.align		4
        /*000c*/ 	.word	0xfffffffe
	.align		4
        /*0010*/ 	.word	0x00000000
	.align		4
        /*0014*/ 	.word	0xfffffffd
	.align		4
        /*0018*/ 	.word	0x00000000
	.align		4
        /*001c*/ 	.word	0xfffffffc


//--------------------- .text._Z9benchmarkIN7mX_real7dX_real7dx_realIdLNS0_9AlgorithmE1EEEEvPT_ --------------------------
	.section	.text._Z9benchmarkIN7mX_real7dX_real7dx_realIdLNS0_9AlgorithmE1EEEEvPT_,"ax",@progbits
	.align	128
        .global         _Z9benchmarkIN7mX_real7dX_real7dx_realIdLNS0_9AlgorithmE1EEEEvPT_
        .type           _Z9benchmarkIN7mX_real7dX_real7dx_realIdLNS0_9AlgorithmE1EEEEvPT_,@function
        .size           _Z9benchmarkIN7mX_real7dX_real7dx_realIdLNS0_9AlgorithmE1EEEEvPT_,(.L_x_26 - _Z9benchmarkIN7mX_real7dX_real7dx_realIdLNS0_9AlgorithmE1EEEEvPT_)
        .other          _Z9benchmarkIN7mX_real7dX_real7dx_realIdLNS0_9AlgorithmE1EEEEvPT_,@"STO_CUDA_ENTRY STV_DEFAULT"
_Z9benchmarkIN7mX_real7dX_real7dx_realIdLNS0_9AlgorithmE1EEEEvPT_:
.text._Z9benchmarkIN7mX_real7dX_real7dx_realIdLNS0_9AlgorithmE1EEEEvPT_:
[----:B------:R-:W-:Y:S01]  /*0000*/  LDC R1, c[0x0][0x37c] ;  /* 0x0000df00ff017b82 */ /* 0x000fe20000000800 */
[----:B------:R-:W-:Y:S01]  /*0010*/  CS2R R16, SRZ ;  /* 0x0000000000107805 */ /* 0x000fe2000001ff00 */
[----:B------:R-:W0:Y:S01]  /*0020*/  LDCU.64 UR20, c[0x0][0x358] ;  /* 0x00006b00ff1477ac */ /* 0x000e220008000a00 */
[----:B------:R-:W-:Y:S01]  /*0030*/  UMOV UR7, 0x3 ;  /* 0x0000000300077882 */ /* 0x000fe20000000000 */
[----:B------:R-:W-:Y:S01]  /*0040*/  UMOV UR10, 0x2 ;  /* 0x00000002000a7882 */ /* 0x000fe20000000000 */
[----:B------:R-:W-:Y:S01]  /*0050*/  UMOV UR11, 0x1 ;  /* 0x00000001000b7882 */ /* 0x000fe20000000000 */
[----:B------:R-:W-:Y:S01]  /*0060*/  UMOV UR16, 0x0 ;  /* 0x0000000000107882 */ /* 0x000fe20000000000 */
[----:B------:R-:W-:Y:S01]  /*0070*/  UMOV UR17, 0x3ff00000 ;  /* 0x3ff0000000117882 */ /* 0x000fe20000000000 */
[----:B------:R-:W-:Y:S01]  /*0080*/  UMOV UR4, URZ ;  /* 0x000000ff00047c82 */ /* 0x000fe20008000000 */
[----:B------:R-:W-:-:S05]  /*0090*/  UMOV UR5, URZ ;  /* 0x000000ff00057c82 */ /* 0x000fca0008000000 */
.L_x_15:
[----:B------:R-:W-:Y:S01]  /*00a0*/  CS2R R14, SRZ ;  /* 0x00000000000e7805 */ /* 0x000fe2000001ff00 */
[----:B------:R-:W-:Y:S01]  /*00b0*/  UMOV UR18, 0x0 ;  /* 0x0000000000127882 */ /* 0x000fe20000000000 */
[----:B------:R-:W-:Y:S01]  /*00c0*/  UMOV UR19, 0x3ff00000 ;  /* 0x3ff0000000137882 */ /* 0x000fe20000000000 */
[----:B------:R-:W-:Y:S01]  /*00d0*/  UMOV UR6, URZ ;  /* 0x000000ff00067c82 */ /* 0x000fe20008000000 */
[----:B------:R-:W-:Y:S01]  /*00e0*/  UMOV UR8, URZ ;  /* 0x000000ff00087c82 */ /* 0x000fe20008000000 */
[----:B------:R-:W-:Y:S01]  /*00f0*/  UMOV UR9, URZ ;  /* 0x000000ff00097c82 */ /* 0x000fe20008000000 */
[----:B------:R-:W-:Y:S01]  /*0100*/  UMOV UR12, UR11 ;  /* 0x0000000b000c7c82 */ /* 0x000fe20008000000 */
[----:B------:R-:W-:Y:S01]  /*0110*/  UMOV UR13, UR10 ;  /* 0x0000000a000d7c82 */ /* 0x000fe20008000000 */
[----:B------:R-:W-:-:S05]  /*0120*/  UMOV UR14, UR7 ;  /* 0x00000007000e7c82 */ /* 0x000fca0008000000 */
.L_x_14:
[----:B------:R-:W1:Y:S02]  /*0130*/  I2F.F64 R8, UR12 ;  /* 0x0000000c00087d12 */ /* 0x000e640008201c00 */
[----:B-1----:R-:W-:-:S04]  /*0140*/  ISETP.NE.U32.AND P0, PT, R8, RZ, PT ;  /* 0x000000ff0800720c */ /* 0x002fc80003f05070 */
[----:B------:R-:W-:-:S13]  /*0150*/  LOP3.LUT P0, RZ, R9, 0xfffff, RZ, 0xc0, P0 ;  /* 0x000fffff09ff7812 */ /* 0x000fda000000c0ff */
[----:B------:R-:W-:Y:S05]  /*0160*/  @!P0 BRA `(.L_x_0) ;  /* 0x0000000000e08947 */ /* 0x000fea0003800000 */
[----:B------:R-:W1:Y:S01]  /*0170*/  MUFU.RCP64H R3, R9 ;  /* 0x0000000900037308 */ /* 0x000e620000001800 */
[----:B------:R-:W-:-:S06]  /*0180*/  IMAD.MOV.U32 R2, RZ, RZ, 0x1 ;  /* 0x00000001ff027424 */ /* 0x000fcc00078e00ff */
[----:B-1----:R-:W-:-:S08]  /*0190*/  DFMA R4, -R8, R2, 1 ;  /* 0x3ff000000804742b */ /* 0x002fd00000000102 */
[----:B------:R-:W-:-:S08]  /*01a0*/  DFMA R4, R4, R4, R4 ;  /* 0x000000040404722b */ /* 0x000fd00000000004 */
[----:B------:R-:W-:-:S08]  /*01b0*/  DFMA R4, R2, R4, R2 ;  /* 0x000000040204722b */ /* 0x000fd00000000002 */
[----:B------:R-:W-:-:S08]  /*01c0*/  DFMA R2, -R8, R4, 1 ;  /* 0x3ff000000802742b */ /* 0x000fd00000000104 */
[----:B------:R-:W-:-:S08]  /*01d0*/  DFMA R2, R4, R2, R4 ;  /* 0x000000020402722b */ /* 0x000fd00000000004 */
[----:B------:R-:W-:-:S08]  /*01e0*/  DMUL R4, R2, 2 ;  /* 0x4000000002047828 */ /* 0x000fd00000000000 */
[----:B------:R-:W-:-:S08]  /*01f0*/  DFMA R6, -R8, R4, 2 ;  /* 0x400000000806742b */ /* 0x000fd00000000104 */
[----:B------:R-:W-:-:S10]  /*0200*/  DFMA R2, R2, R6, R4 ;  /* 0x000000060202722b */ /* 0x000fd40000000004 */
[----:B------:R-:W-:-:S05]  /*0210*/  FFMA R0, RZ, R9, R3 ;  /* 0x00000009ff007223 */ /* 0x000fca0000000003 */
[----:B------:R-:W-:-:S13]  /*0220*/  FSETP.GT.AND P0, PT, |R0|, 1.469367938527859385e-39, PT ;  /* 0x001000000000780b */ /* 0x000fda0003f04200 */
[----:B------:R-:W-:Y:S05]  /*0230*/  @P0 BRA `(.L_x_1) ;  /* 0x0000000000200947 */ /* 0x000fea0003800000 */
[----:B------:R-:W-:Y:S01]  /*0240*/  IMAD.MOV.U32 R22, RZ, RZ, RZ ;  /* 0x000000ffff167224 */ /* 0x000fe200078e00ff */
[----:B------:R-:W-:Y:S01]  /*0250*/  MOV R0, 0x2a0 ;  /* 0x000002a000007802 */ /* 0x000fe20000000f00 */
[----:B------:R-:W-:Y:S02]  /*0260*/  IMAD.MOV.U32 R23, RZ, RZ, 0x40000000 ;  /* 0x40000000ff177424 */ /* 0x000fe400078e00ff */
[----:B------:R-:W-:Y:S02]  /*0270*/  IMAD.MOV.U32 R20, RZ, RZ, R8 ;  /* 0x000000ffff147224 */ /* 0x000fe400078e0008 */
[----:B------:R-:W-:-:S07]  /*0280*/  IMAD.MOV.U32 R21, RZ, RZ, R9 ;  /* 0x000000ffff157224 */ /* 0x000fce00078e0009 */
[----:B0-----:R-:W-:Y:S05]  /*0290*/  CALL.REL.NOINC `($__internal_1_$__cuda_sm20_div_rn_f64_full) ;  /* 0x00000014002c7944 */ /* 0x001fea0003c00000 */
[----:B------:R-:W-:Y:S02]  /*02a0*/  IMAD.MOV.U32 R2, RZ, RZ, R6 ;  /* 0x000000ffff027224 */ /* 0x000fe400078e0006 */
[----:B------:R-:W-:-:S07]  /*02b0*/  IMAD.MOV.U32 R3, RZ, RZ, R7 ;  /* 0x000000ffff037224 */ /* 0x000fce00078e0007 */
.L_x_1:
[----:B------:R-:W-:Y:S01]  /*02c0*/  DMUL R6, R8, R2 ;  /* 0x0000000208067228 */ /* 0x000fe20000000000 */
[----:B------:R-:W1:Y:S01]  /*02d0*/  MUFU.RCP64H R19, R9 ;  /* 0x0000000900137308 */ /* 0x000e620000001800 */
[----:B------:R-:W-:-:S06]  /*02e0*/  IMAD.MOV.U32 R18, RZ, RZ, 0x1 ;  /* 0x00000001ff127424 */ /* 0x000fcc00078e00ff */
[----:B------:R-:W-:-:S08]  /*02f0*/  DADD R4, -R6, 2 ;  /* 0x4000000006047429 */ /* 0x000fd00000000100 */
[----:B------:R-:W-:Y:S02]  /*0300*/  DADD R10, R4, -2 ;  /* 0xc0000000040a7429 */ /* 0x000fe40000000000 */
[----:B-1----:R-:W-:-:S06]  /*0310*/  DFMA R20, -R8, R18, 1 ;  /* 0x3ff000000814742b */ /* 0x002fcc0000000112 */
[--C-:B------:R-:W-:Y:S02]  /*0320*/  DADD R12, -R4, R10.reuse ;  /* 0x00000000040c7229 */ /* 0x100fe4000000010a */
[----:B------:R-:W-:Y:S02]  /*0330*/  DADD R10, -R6, -R10 ;  /* 0x00000000060a7229 */ /* 0x000fe4000000090a */
[----:B------:R-:W-:Y:S02]  /*0340*/  DFMA R6, R8, R2, -R6 ;  /* 0x000000020806722b */ /* 0x000fe40000000806 */
[----:B------:R-:W-:Y:S02]  /*0350*/  DFMA R20, R20, R20, R20 ;  /* 0x000000141414722b */ /* 0x000fe40000000014 */
[----:B------:R-:W-:-:S04]  /*0360*/  DADD R12, R12, 2 ;  /* 0x400000000c0c7429 */ /* 0x000fc80000000000 */
[----:B------:R-:W-:Y:S02]  /*0370*/  DADD R6, RZ, -R6 ;  /* 0x00000000ff067229 */ /* 0x000fe40000000806 */
[----:B------:R-:W-:Y:S02]  /*0380*/  DFMA R20, R18, R20, R18 ;  /* 0x000000141214722b */ /* 0x000fe40000000012 */
[----:B------:R-:W-:-:S06]  /*0390*/  DADD R10, R12, R10 ;  /* 0x000000000c0a7229 */ /* 0x000fcc000000000a */
[----:B------:R-:W-:Y:S02]  /*03a0*/  DFMA R12, -R8, R20, 1 ;  /* 0x3ff00000080c742b */ /* 0x000fe40000000114 */
[----:B------:R-:W-:-:S06]  /*03b0*/  DADD R6, R10, R6 ;  /* 0x000000000a067229 */ /* 0x000fcc0000000006 */
[----:B------:R-:W-:Y:S02]  /*03c0*/  DFMA R12, R20, R12, R20 ;  /* 0x0000000c140c722b */ /* 0x000fe40000000014 */
[----:B------:R-:W-:-:S08]  /*03d0*/  DADD R22, R4, R6 ;  /* 0x0000000004167229 */ /* 0x000fd00000000006 */
[----:B------:R-:W-:Y:S02]  /*03e0*/  DMUL R10, R12, R22 ;  /* 0x000000160c0a7228 */ /* 0x000fe40000000000 */
[----:B------:R-:W-:-:S06]  /*03f0*/  FSETP.GEU.AND P1, PT, |R23|, 6.5827683646048100446e-37, PT ;  /* 0x036000001700780b */ /* 0x000fcc0003f2e200 */
[----:B------:R-:W-:-:S08]  /*0400*/  DFMA R4, -R8, R10, R22 ;  /* 0x0000000a0804722b */ /* 0x000fd00000000116 */
[----:B------:R-:W-:-:S10]  /*0410*/  DFMA R10, R12, R4, R10 ;  /* 0x000000040c0a722b */ /* 0x000fd4000000000a */
[----:B------:R-:W-:-:S05]  /*0420*/  FFMA R0, RZ, R9, R11 ;  /* 0x00000009ff007223 */ /* 0x000fca000000000b */
[----:B------:R-:W-:-:S13]  /*0430*/  FSETP.GT.AND P0, PT, |R0|, 1.469367938527859385e-39, PT ;  /* 0x001000000000780b */ /* 0x000fda0003f04200 */
[----:B------:R-:W-:Y:S05]  /*0440*/  @P0 BRA P1, `(.L_x_2) ;  /* 0x0000000000180947 */ /* 0x000fea0000800000 */
[----:B------:R-:W-:Y:S01]  /*0450*/  IMAD.MOV.U32 R20, RZ, RZ, R8 ;  /* 0x000000ffff147224 */ /* 0x000fe200078e0008 */
[----:B------:R-:W-:Y:S01]  /*0460*/  MOV R0, 0x490 ;  /* 0x0000049000007802 */ /* 0x000fe20000000f00 */
[----:B------:R-:W-:-:S07]  /*0470*/  IMAD.MOV.U32 R21, RZ, RZ, R9 ;  /* 0x000000ffff157224 */ /* 0x000fce00078e0009 */
[----:B0-----:R-:W-:Y:S05]  /*0480*/  CALL.REL.NOINC `($__internal_1_$__cuda_sm20_div_rn_f64_full) ;  /* 0x0000001000b07944 */ /* 0x001fea0003c00000 */
[----:B------:R-:W-:Y:S01]  /*0490*/  IMAD.MOV.U32 R10, RZ, RZ, R6 ;  /* 0x000000ffff0a7224 */ /* 0x000fe200078e0006 */
[----:B------:R-:W-:-:S07]  /*04a0*/  MOV R11, R7 ;  /* 0x00000007000b7202 */ /* 0x000fce0000000f00 */
.L_x_2:
[----:B------:R-:W-:-:S08]  /*04b0*/  DADD R12, R10, R2 ;  /* 0x000000000a0c7229 */ /* 0x000fd00000000002 */
[----:B------:R-:W-:-:S08]  /*04c0*/  DADD R2, -R12, R2 ;  /* 0x000000000c027229 */ /* 0x000fd00000000102 */
[----:B------:R-:W-:Y:S01]  /*04d0*/  DADD R10, R2, R10 ;  /* 0x00000000020a7229 */ /* 0x000fe2000000000a */
[----:B------:R-:W-:Y:S10]  /*04e0*/  BRA `(.L_x_3) ;  /* 0x0000000000447947 */ /* 0x000ff40003800000 */
.L_x_0:
[----:B------:R-:W1:Y:S01]  /*04f0*/  MUFU.RCP64H R3, R9 ;  /* 0x0000000900037308 */ /* 0x000e620000001800 */
[----:B------:R-:W-:-:S05]  /*0500*/  VIADD R2, R9, 0x300402 ;  /* 0x0030040209027836 */ /* 0x000fca0000000000 */
[----:B------:R-:W-:Y:S01]  /*0510*/  FSETP.GEU.AND P0, PT, |R2|, 5.8789094863358348022e-39, PT ;  /* 0x004004020200780b */ /* 0x000fe20003f0e200 */
[----:B-1----:R-:W-:-:S08]  /*0520*/  DFMA R4, -R8, R2, 1 ;  /* 0x3ff000000804742b */ /* 0x002fd00000000102 */
[----:B------:R-:W-:-:S08]  /*0530*/  DFMA R4, R4, R4, R4 ;  /* 0x000000040404722b */ /* 0x000fd00000000004 */
[----:B------:R-:W-:-:S08]  /*0540*/  DFMA R4, R2, R4, R2 ;  /* 0x000000040204722b */ /* 0x000fd00000000002 */
[----:B------:R-:W-:-:S08]  /*0550*/  DFMA R6, -R8, R4, 1 ;  /* 0x3ff000000806742b */ /* 0x000fd00000000104 */
[----:B------:R-:W-:Y:S01]  /*0560*/  DFMA R4, R4, R6, R4 ;  /* 0x000000060404722b */ /* 0x000fe20000000004 */
[----:B------:R-:W-:Y:S10]  /*0570*/  @P0 BRA `(.L_x_4) ;  /* 0x0000000000180947 */ /* 0x000ff40003800000 */
[----:B------:R-:W-:Y:S01]  /*0580*/  LOP3.LUT R0, R9, 0x7fffffff, RZ, 0xc0, !PT ;  /* 0x7fffffff09007812 */ /* 0x000fe200078ec0ff */
[----:B------:R-:W-:Y:S02]  /*0590*/  IMAD.MOV.U32 R2, RZ, RZ, R8 ;  /* 0x000000ffff027224 */ /* 0x000fe400078e0008 */
[----:B------:R-:W-:Y:S02]  /*05a0*/  IMAD.MOV.U32 R3, RZ, RZ, R9 ;  /* 0x000000ffff037224 */ /* 0x000fe400078e0009 */
[----:B------:R-:W-:Y:S01]  /*05b0*/  VIADD R6, R0, 0xfff00000 ;  /* 0xfff0000000067836 */ /* 0x000fe20000000000 */
[----:B------:R-:W-:-:S07]  /*05c0*/  MOV R0, 0x5e0 ;  /* 0x000005e000007802 */ /* 0x000fce0000000f00 */
[----:B0-----:R-:W-:Y:S05]  /*05d0*/  CALL.REL.NOINC `($__internal_0_$__cuda_sm20_dblrcp_rn_slowpath_v3) ;  /* 0x0000000c00c47944 */ /* 0x001fea0003c00000 */
.L_x_4:
[----:B------:R-:W-:Y:S02]  /*05e0*/  DMUL R10, RZ, R4 ;  /* 0x00000004ff0a7228 */ /* 0x000fe40000000000 */
[----:B------:R-:W-:-:S11]  /*05f0*/  DADD R12, R4, R4 ;  /* 0x00000000040c7229 */ /* 0x000fd60000000004 */
.L_x_3:
        /* <DEDUP_REMOVED lines=23> */
[----:B------:R-:W-:Y:S01]  /*0770*/  IMAD.MOV.U32 R2, RZ, RZ, R6 ;  /* 0x000000ffff027224 */ /* 0x000fe200078e0006 */
[----:B------:R-:W-:-:S07]  /*0780*/  MOV R3, R7 ;  /* 0x0000000700037202 */ /* 0x000fce0000000f00 */
.L_x_6:
        /* <DEDUP_REMOVED lines=29> */
[----:B------:R-:W-:Y:S02]  /*0960*/  IMAD.MOV.U32 R32, RZ, RZ, R6 ;  /* 0x000000ffff207224 */ /* 0x000fe400078e0006 */
[----:B------:R-:W-:-:S07]  /*0970*/  IMAD.MOV.U32 R33, RZ, RZ, R7 ;  /* 0x000000ffff217224 */ /* 0x000fce00078e0007 */
.L_x_7:
[----:B------:R-:W-:-:S08]  /*0980*/  DADD R8, R32, R2 ;  /* 0x0000000020087229 */ /* 0x000fd00000000002 */
[----:B------:R-:W-:-:S08]  /*0990*/  DADD R2, -R8, R2 ;  /* 0x0000000008027229 */ /* 0x000fd00000000102 */
[----:B------:R-:W-:Y:S01]  /*09a0*/  DADD R32, R2, R32 ;  /* 0x0000000002207229 */ /* 0x000fe20000000020 */
[----:B------:R-:W-:Y:S10]  /*09b0*/  BRA `(.L_x_8) ;  /* 0x0000000000447947 */ /* 0x000ff40003800000 */
.L_x_5:
        /* <DEDUP_REMOVED lines=15> */
.L_x_9:
[----:B------:R-:W-:Y:S02]  /*0ab0*/  DMUL R32, RZ, R4 ;  /* 0x00000004ff207228 */ /* 0x000fe40000000000 */
[----:B------:R-:W-:-:S11]  /*0ac0*/  DADD R8, R4, R4 ;  /* 0x0000000004087229 */ /* 0x000fd60000000004 */
.L_x_8:
[----:B------:R-:W1:Y:S08]  /*0ad0*/  I2F.F64 R20, UR14 ;  /* 0x0000000e00147d12 */ /* 0x000e700008201c00 */
[----:B-1----:R-:W1:Y:S01]  /*0ae0*/  MUFU.RCP64H R3, R21 ;  /* 0x0000001500037308 */ /* 0x002e620000001800 */
[----:B------:R-:W-:Y:S01]  /*0af0*/  VIADD R2, R21, 0x300402 ;  /* 0x0030040215027836 */ /* 0x000fe20000000000 */
[----:B------:R-:W-:-:S04]  /*0b00*/  ISETP.NE.U32.AND P0, PT, R20, RZ, PT ;  /* 0x000000ff1400720c */ /* 0x000fc80003f05070 */
[----:B------:R-:W-:Y:S02]  /*0b10*/  FSETP.GEU.AND P1, PT, |R2|, 5.8789094863358348022e-39, PT ;  /* 0x004004020200780b */ /* 0x000fe40003f2e200 */
[----:B------:R-:W-:Y:S01]  /*0b20*/  LOP3.LUT P0, RZ, R21, 0xfffff, RZ, 0xc0, P0 ;  /* 0x000fffff15ff7812 */ /* 0x000fe2000000c0ff */
[----:B-1----:R-:W-:-:S08]  /*0b30*/  DFMA R4, -R20, R2, 1 ;  /* 0x3ff000001404742b */ /* 0x002fd00000000102 */
[----:B------:R-:W-:-:S08]  /*0b40*/  DFMA R4, R4, R4, R4 ;  /* 0x000000040404722b */ /* 0x000fd00000000004 */
[----:B------:R-:W-:-:S08]  /*0b50*/  DFMA R4, R2, R4, R2 ;  /* 0x000000040204722b */ /* 0x000fd00000000002 */
[----:B------:R-:W-:-:S08]  /*0b60*/  DFMA R6, -R20, R4, 1 ;  /* 0x3ff000001406742b */ /* 0x000fd00000000104 */
[----:B------:R-:W-:Y:S01]  /*0b70*/  DFMA R2, R4, R6, R4 ;  /* 0x000000060402722b */ /* 0x000fe20000000004 */
[----:B------:R-:W-:Y:S10]  /*0b80*/  @P1 BRA `(.L_x_10) ;  /* 0x0000000000201947 */ /* 0x000ff40003800000 */
[----:B------:R-:W-:Y:S01]  /*0b90*/  LOP3.LUT R0, R21, 0x7fffffff, RZ, 0xc0, !PT ;  /* 0x7fffffff15007812 */ /* 0x000fe200078ec0ff */
[----:B------:R-:W-:Y:S01]  /*0ba0*/  IMAD.MOV.U32 R3, RZ, RZ, R21 ;  /* 0x000000ffff037224 */ /* 0x000fe200078e0015 */
[----:B------:R-:W-:-:S03]  /*0bb0*/  MOV R2, R20 ;  /* 0x0000001400027202 */ /* 0x000fc60000000f00 */
[----:B------:R-:W-:Y:S01]  /*0bc0*/  VIADD R6, R0, 0xfff00000 ;  /* 0xfff0000000067836 */ /* 0x000fe20000000000 */
[----:B------:R-:W-:-:S07]  /*0bd0*/  MOV R0, 0xbf0 ;  /* 0x00000bf000007802 */ /* 0x000fce0000000f00 */
[----:B0-----:R-:W-:Y:S05]  /*0be0*/  CALL.REL.NOINC `($__internal_0_$__cuda_sm20_dblrcp_rn_slowpath_v3) ;  /* 0x0000000800407944 */ /* 0x001fea0003c00000 */
[----:B------:R-:W-:Y:S02]  /*0bf0*/  IMAD.MOV.U32 R2, RZ, RZ, R4 ;  /* 0x000000ffff027224 */ /* 0x000fe400078e0004 */
[----:B------:R-:W-:-:S07]  /*0c00*/  IMAD.MOV.U32 R3, RZ, RZ, R5 ;  /* 0x000000ffff037224 */ /* 0x000fce00078e0005 */
.L_x_10:
[----:B------:R-:W-:Y:S05]  /*0c10*/  @!P0 BRA `(.L_x_11) ;  /* 0x00000000008c8947 */ /* 0x000fea0003800000 */
        /* <DEDUP_REMOVED lines=31> */
.L_x_12:
[----:B------:R-:W-:-:S08]  /*0e10*/  DADD R6, R4, R2 ;  /* 0x0000000004067229 */ /* 0x000fd00000000002 */
[----:B------:R-:W-:-:S08]  /*0e20*/  DADD R2, -R6, R2 ;  /* 0x0000000006027229 */ /* 0x000fd00000000102 */
[----:B------:R-:W-:Y:S01]  /*0e30*/  DADD R4, R2, R4 ;  /* 0x0000000002047229 */ /* 0x000fe20000000004 */
[----:B------:R-:W-:Y:S10]  /*0e40*/  BRA `(.L_x_13) ;  /* 0x00000000000c7947 */ /* 0x000ff40003800000 */
.L_x_11:
[----:B------:R-:W-:Y:S01]  /*0e50*/  DMUL R4, RZ, R2 ;  /* 0x00000002ff047228 */ /* 0x000fe20000000000 */
[----:B------:R-:W-:Y:S01]  /*0e60*/  MOV R6, R2 ;  /* 0x0000000200067202 */ /* 0x000fe20000000f00 */
[----:B------:R-:W-:-:S09]  /*0e70*/  IMAD.MOV.U32 R7, RZ, RZ, R3 ;  /* 0x000000ffff077224 */ /* 0x000fd200078e0003 */
.L_x_13:
[----:B------:R-:W-:Y:S01]  /*0e80*/  DADD R2, R8, R12 ;  /* 0x0000000008027229 */ /* 0x000fe2000000000c */
[----:B------:R-:W-:Y:S01]  /*0e90*/  UISETP.NE.U32.AND UP0, UPT, UR18, URZ, UPT ;  /* 0x000000ff1200728c */ /* 0x000fe2000bf05070 */
[----:B------:R-:W-:Y:S01]  /*0ea0*/  DADD R10, R32, R10 ;  /* 0x00000000200a7229 */ /* 0x000fe2000000000a */
[----:B------:R-:W-:Y:S02]  /*0eb0*/  UIADD3 UR6, UPT, UPT, UR6, 0x1, URZ ;  /* 0x0000000106067890 */ /* 0x000fe4000fffe0ff */
[----:B------:R-:W-:Y:S02]  /*0ec0*/  ULOP3.LUT UP0, URZ, UR19, 0xfffff, URZ, 0xc0, UP0 ;  /* 0x000fffff13ff7892 */ /* 0x000fe4000800c0ff */
[----:B------:R-:W-:Y:S01]  /*0ed0*/  UIADD3 UR12, UPT, UPT, UR12, 0x4, URZ ;  /* 0x000000040c0c7890 */ /* 0x000fe2000fffe0ff */
[----:B------:R-:W-:Y:S01]  /*0ee0*/  DADD R18, R2, -R12 ;  /* 0x0000000002127229 */ /* 0x000fe2000000080c */
[----:B------:R-:W-:Y:S02]  /*0ef0*/  UIADD3 UR13, UPT, UPT, UR13, 0x4, URZ ;  /* 0x000000040d0d7890 */ /* 0x000fe4000fffe0ff */
[----:B------:R-:W-:Y:S01]  /*0f00*/  PLOP3.LUT P0, PT, PT, PT, UP0, 0x80, 0x8 ;  /* 0x000000000008781c */ /* 0x000fe20003f0f008 */
[----:B------:R-:W-:-:S02]  /*0f10*/  UISETP.NE.AND UP0, UPT, UR6, 0x9, UPT ;  /* 0x000000090600788c */ /* 0x000fc4000bf05270 */
[----:B------:R-:W-:Y:S02]  /*0f20*/  UIADD3 UR14, UPT, UPT, UR14, 0x4, URZ ;  /* 0x000000040e0e7890 */ /* 0x000fe4000fffe0ff */
[----:B------:R-:W-:Y:S02]  /*0f30*/  DADD R20, R2, -R18 ;  /* 0x0000000002147229 */ /* 0x000fe40000000812 */
[----:B------:R-:W-:-:S06]  /*0f40*/  DADD R8, -R18, R8 ;  /* 0x0000000012087229 */ /* 0x000fcc0000000108 */
[----:B------:R-:W-:-:S08]  /*0f50*/  DADD R20, -R20, R12 ;  /* 0x0000000014147229 */ /* 0x000fd0000000010c */
[----:B------:R-:W-:-:S08]  /*0f60*/  DADD R8, R8, R20 ;  /* 0x0000000008087229 */ /* 0x000fd00000000014 */
[----:B------:R-:W-:-:S08]  /*0f70*/  DADD R8, R10, R8 ;  /* 0x000000000a087229 */ /* 0x000fd00000000008 */
[----:B------:R-:W-:-:S08]  /*0f80*/  DADD R10, R2, R8 ;  /* 0x00000000020a7229 */ /* 0x000fd00000000008 */
[----:B------:R-:W-:Y:S02]  /*0f90*/  DADD R12, R10, R6 ;  /* 0x000000000a0c7229 */ /* 0x000fe40000000006 */
[----:B------:R-:W-:-:S06]  /*0fa0*/  DADD R20, R2, -R10 ;  /* 0x0000000002147229 */ /* 0x000fcc000000080a */
[----:B------:R-:W-:Y:S02]  /*0fb0*/  DADD R18, -R10, R12 ;  /* 0x000000000a127229 */ /* 0x000fe4000000010c */
[----:B------:R-:W-:-:S06]  /*0fc0*/  DADD R20, R8, R20 ;  /* 0x0000000008147229 */ /* 0x000fcc0000000014 */
[----:B------:R-:W-:Y:S02]  /*0fd0*/  DADD R2, R12, -R18 ;  /* 0x000000000c027229 */ /* 0x000fe40000000812 */
[----:B------:R-:W-:Y:S02]  /*0fe0*/  DADD R6, -R18, R6 ;  /* 0x0000000012067229 */ /* 0x000fe40000000106 */
[----:B------:R-:W-:-:S04]  /*0ff0*/  DADD R4, R20, R4 ;  /* 0x0000000014047229 */ /* 0x000fc80000000004 */
[----:B------:R-:W-:-:S08]  /*1000*/  DADD R2, R10, -R2 ;  /* 0x000000000a027229 */ /* 0x000fd00000000802 */
[----:B------:R-:W-:-:S08]  /*1010*/  DADD R2, R2, R6 ;  /* 0x0000000002027229 */ /* 0x000fd00000000006 */
[----:B------:R-:W-:-:S08]  /*1020*/  DADD R2, R2, R4 ;  /* 0x0000000002027229 */ /* 0x000fd00000000004 */
[----:B------:R-:W-:-:S08]  /*1030*/  DADD R4, R12, R2 ;  /* 0x000000000c047229 */ /* 0x000fd00000000002 */
[----:B------:R-:W-:Y:S02]  /*1040*/  DADD R12, R12, -R4 ;  /* 0x000000000c0c7229 */ /* 0x000fe40000000804 */
[----:B------:R-:W-:-:S06]  /*1050*/  DMUL R8, R4, UR18 ;  /* 0x0000001204087c28 */ /* 0x000fcc0008000000 */
[----:B------:R-:W-:Y:S02]  /*1060*/  DADD R12, R2, R12 ;  /* 0x00000000020c7229 */ /* 0x000fe4000000000c */
[----:B------:R-:W-:-:S08]  /*1070*/  @P0 DFMA R2, R4, UR18, -R8 ;  /* 0x0000001204020c2b */ /* 0x000fd00008000808 */
[----:B------:R-:W-:-:S08]  /*1080*/  @P0 DFMA R2, R12, UR18, R2 ;  /* 0x000000120c020c2b */ /* 0x000fd00008000002 */
[----:B------:R-:W-:-:S08]  /*1090*/  @P0 DADD R6, R8, R2 ;  /* 0x0000000008060229 */ /* 0x000fd00000000002 */
[----:B------:R-:W-:Y:S01]  /*10a0*/  @P0 DADD R4, R8, -R6 ;  /* 0x0000000008040229 */ /* 0x000fe20000000806 */
[----:B------:R-:W-:Y:S02]  /*10b0*/  @!P0 IMAD.MOV.U32 R6, RZ, RZ, R8 ;  /* 0x000000ffff068224 */ /* 0x000fe400078e0008 */
[----:B------:R-:W-:-:S05]  /*10c0*/  @!P0 IMAD.MOV.U32 R7, RZ, RZ, R9 ;  /* 0x000000ffff078224 */ /* 0x000fca00078e0009 */
[----:B------:R-:W-:Y:S02]  /*10d0*/  @P0 DADD R2, R2, R4 ;  /* 0x0000000002020229 */ /* 0x000fe40000000004 */
[----:B------:R-:W-:Y:S02]  /*10e0*/  DADD R8, R6, UR8 ;  /* 0x0000000806087e29 */ /* 0x000fe40008000000 */
[----:B------:R-:W-:-:S06]  /*10f0*/  @!P0 DMUL R2, R12, UR18 ;  /* 0x000000120c028c28 */ /* 0x000fcc0008000000 */
[----:B------:R-:W-:Y:S02]  /*1100*/  DADD R10, R8, -UR8 ;  /* 0x80000008080a7e29 */ /* 0x000fe40008000000 */
[----:B------:R-:W-:-:S06]  /*1110*/  DADD R2, R2, R14 ;  /* 0x0000000002027229 */ /* 0x000fcc000000000e */
[----:B------:R-:W-:Y:S02]  /*1120*/  DADD R4, R8, -R10 ;  /* 0x0000000008047229 */ /* 0x000fe4000000080a */
[----:B------:R-:W-:-:S06]  /*1130*/  DADD R6, -R10, R6 ;  /* 0x000000000a067229 */ /* 0x000fcc0000000106 */
[----:B------:R-:W-:-:S08]  /*1140*/  DADD R4, -R4, UR8 ;  /* 0x0000000804047e29 */ /* 0x000fd00008000100 */
[----:B------:R-:W-:-:S08]  /*1150*/  DADD R4, R4, R6 ;  /* 0x0000000004047229 */ /* 0x000fd00000000006 */
[----:B------:R-:W-:-:S08]  /*1160*/  DADD R2, R4, R2 ;  /* 0x0000000004027229 */ /* 0x000fd00000000002 */
[----:B------:R-:W-:-:S10]  /*1170*/  DADD R4, R8, R2 ;  /* 0x0000000008047229 */ /* 0x000fd40000000002 */
[----:B------:R-:W-:Y:S01]  /*1180*/  R2UR UR8, R4 ;  /* 0x00000000040872ca */ /* 0x000fe200000e0000 */
[----:B------:R-:W-:Y:S01]  /*1190*/  IMAD.U32 R4, RZ, RZ, UR18 ;  /* 0x00000012ff047e24 */ /* 0x000fe2000f8e00ff */
[----:B------:R-:W-:Y:S01]  /*11a0*/  R2UR UR9, R5 ;  /* 0x00000000050972ca */ /* 0x000fe200000e0000 */
[----:B------:R-:W-:-:S06]  /*11b0*/  IMAD.U32 R5, RZ, RZ, UR19 ;  /* 0x00000013ff057e24 */ /* 0x000fcc000f8e00ff */
[----:B------:R-:W-:-:S06]  /*11c0*/  DMUL R4, R4, -0.25 ;  /* 0xbfd0000004047828 */ /* 0x000fcc0000000000 */
[----:B------:R-:W-:-:S04]  /*11d0*/  DADD R8, R8, -UR8 ;  /* 0x8000000808087e29 */ /* 0x000fc80008000000 */
[----:B------:R-:W-:Y:S02]  /*11e0*/  R2UR UR18, R4 ;  /* 0x00000000041272ca */ /* 0x000fe400000e0000 */
[----:B------:R-:W-:Y:S02]  /*11f0*/  R2UR UR19, R5 ;  /* 0x00000000051372ca */ /* 0x000fe400000e0000 */
[----:B------:R-:W-:Y:S01]  /*1200*/  DADD R14, R2, R8 ;  /* 0x00000000020e7229 */ /* 0x000fe20000000008 */
[----:B------:R-:W-:-:S12]  /*1210*/  BRA.U UP0, `(.L_x_14) ;  /* 0xffffffed00c47547 */ /* 0x000fd8000b83ffff */
[----:B------:R-:W-:Y:S01]  /*1220*/  UISETP.NE.U32.AND UP0, UPT, UR16, URZ, UPT ;  /* 0x000000ff1000728c */ /* 0x000fe2000bf05070 */
[----:B------:R-:W-:Y:S01]  /*1230*/  IMAD.U32 R8, RZ, RZ, UR8 ;  /* 0x00000008ff087e24 */ /* 0x000fe2000f8e00ff */
[----:B------:R-:W-:Y:S01]  /*1240*/  UIADD3 UR10, UPT, UPT, UR10, 0x24, URZ ;  /* 0x000000240a0a7890 */ /* 0x000fe2000fffe0ff */
[----:B------:R-:W-:Y:S01]  /*1250*/  IMAD.U32 R9, RZ, RZ, UR9 ;  /* 0x00000009ff097e24 */ /* 0x000fe2000f8e00ff */
[----:B------:R-:W-:Y:S01]  /*1260*/  ULOP3.LUT UP0, URZ, UR17, 0xfffff, URZ, 0xc0, UP0 ;  /* 0x000fffff11ff7892 */ /* 0x000fe2000800c0ff */
[----:B------:R-:W-:Y:S01]  /*1270*/  IMAD.U32 R2, RZ, RZ, UR8 ;  /* 0x00000008ff027e24 */ /* 0x000fe2000f8e00ff */
[----:B------:R-:W-:Y:S01]  /*1280*/  UIADD3 UR7, UPT, UPT, UR7, 0x24, URZ ;  /* 0x0000002407077890 */ /* 0x000fe2000fffe0ff */
[----:B------:R-:W-:Y:S01]  /*1290*/  IMAD.U32 R3, RZ, RZ, UR9 ;  /* 0x00000009ff037e24 */ /* 0x000fe2000f8e00ff */
[----:B------:R-:W-:Y:S01]  /*12a0*/  UIADD3 UR11, UPT, UPT, UR11, 0x24, URZ ;  /* 0x000000240b0b7890 */ /* 0x000fe2000fffe0ff */
[----:B------:R-:W-:Y:S01]  /*12b0*/  DMUL R8, R8, UR16 ;  /* 0x0000001008087c28 */ /* 0x000fe20008000000 */
[----:B------:R-:W-:-:S13]  /*12c0*/  PLOP3.LUT P0, PT, PT, PT, UP0, 0x80, 0x8 ;  /* 0x000000000008781c */ /* 0x000fda0003f0f008 */
[----:B------:R-:W-:-:S08]  /*12d0*/  @P0 DFMA R2, R2, UR16, -R8 ;  /* 0x0000001002020c2b */ /* 0x000fd00008000808 */
[----:B------:R-:W-:-:S08]  /*12e0*/  @P0 DFMA R2, R14, UR16, R2 ;  /* 0x000000100e020c2b */ /* 0x000fd00008000002 */
[----:B------:R-:W-:-:S08]  /*12f0*/  @P0 DADD R6, R8, R2 ;  /* 0x0000000008060229 */ /* 0x000fd00000000002 */
[----:B------:R-:W-:Y:S01]  /*1300*/  @P0 DADD R4, R8, -R6 ;  /* 0x0000000008040229 */ /* 0x000fe20000000806 */
[----:B------:R-:W-:Y:S01]  /*1310*/  @!P0 MOV R6, R8 ;  /* 0x0000000800068202 */ /* 0x000fe20000000f00 */
[----:B------:R-:W-:-:S06]  /*1320*/  @!P0 IMAD.MOV.U32 R7, RZ, RZ, R9 ;  /* 0x000000ffff078224 */ /* 0x000fcc00078e0009 */
        /* <DEDUP_REMOVED lines=9> */
[----:B------:R-:W-:Y:S01]  /*13c0*/  DADD R2, R4, R2 ;  /* 0x0000000004027229 */ /* 0x000fe20000000002 */
[----:B------:R-:W-:Y:S02]  /*13d0*/  IMAD.U32 R4, RZ, RZ, UR18 ;  /* 0x00000012ff047e24 */ /* 0x000fe4000f8e00ff */
[----:B------:R-:W-:-:S05]  /*13e0*/  IMAD.U32 R5, RZ, RZ, UR19 ;  /* 0x00000013ff057e24 */ /* 0x000fca000f8e00ff */
[----:B------:R-:W-:Y:S02]  /*13f0*/  DADD R6, R8, R2 ;  /* 0x0000000008067229 */ /* 0x000fe40000000002 */
[----:B------:R-:W-:-:S08]  /*1400*/  DMUL R4, R4, UR16 ;  /* 0x0000001004047c28 */ /* 0x000fd00008000000 */
[----:B------:R-:W-:Y:S02]  /*1410*/  R2UR UR4, R6 ;  /* 0x00000000060472ca */ /* 0x000fe400000e0000 */
[----:B------:R-:W-:Y:S02]  /*1420*/  R2UR UR16, R4 ;  /* 0x00000000041072ca */ /* 0x000fe400000e0000 */
[----:B------:R-:W-:Y:S02]  /*1430*/  R2UR UR17, R5 ;  /* 0x00000000051172ca */ /* 0x000fe400000e0000 */
[----:B------:R-:W-:-:S11]  /*1440*/  R2UR UR5, R7 ;  /* 0x00000000070572ca */ /* 0x000fd600000e0000 */
[----:B------:R-:W-:Y:S02]  /*1450*/  DSETP.NEU.AND P0, PT, RZ, UR16, PT ;  /* 0x00000010ff007e2a */ /* 0x000fe4000bf0d000 */
[----:B------:R-:W-:-:S08]  /*1460*/  DADD R8, R8, -UR4 ;  /* 0x8000000408087e29 */ /* 0x000fd00008000000 */
[----:B------:R-:W-:-:S04]  /*1470*/  DADD R16, R2, R8 ;  /* 0x0000000002107229 */ /* 0x000fc80000000008 */
[----:B------:R-:W-:Y:S07]  /*1480*/  @P0 BRA `(.L_x_15) ;  /* 0xffffffec00040947 */ /* 0x000fee000383ffff */
[----:B------:R-:W0:Y:S01]  /*1490*/  LDC.64 R2, c[0x0][0x380] ;  /* 0x0000e000ff027b82 */ /* 0x000e220000000a00 */
[----:B------:R-:W-:Y:S02]  /*14a0*/  IMAD.U32 R4, RZ, RZ, UR4 ;  /* 0x00000004ff047e24 */ /* 0x000fe4000f8e00ff */
[----:B------:R-:W-:-:S05]  /*14b0*/  IMAD.U32 R5, RZ, RZ, UR5 ;  /* 0x00000005ff057e24 */ /* 0x000fca000f8e00ff */
[----:B0-----:R-:W-:Y:S04]  /*14c0*/  STG.E.64 desc[UR20][R2.64], R4 ;  /* 0x0000000402007986 */ /* 0x001fe8000c101b14 */
[----:B------:R-:W-:Y:S01]  /*14d0*/  STG.E.64 desc[UR20][R2.64+0x8], R16 ;  /* 0x0000081002007986 */ /* 0x000fe2000c101b14 */
[----:B------:R-:W-:Y:S05]  /*14e0*/  EXIT ;  /* 0x000000000000794d */ /* 0x000fea0003800000 */
        .weak           $__internal_0_$__cuda_sm20_dblrcp_rn_slowpath_v3
        .type           $__internal_0_$__cuda_sm20_dblrcp_rn_slowpath_v3,@function
        .size           $__internal_0_$__cuda_sm20_dblrcp_rn_slowpath_v3,($__internal_1_$__cuda_sm20_div_rn_f64_full - $__internal_0_$__cuda_sm20_dblrcp_rn_slowpath_v3)
$__internal_0_$__cuda_sm20_dblrcp_rn_slowpath_v3:
[----:B------:R-:W-:-:S14]  /*14f0*/  DSETP.GTU.AND P1, PT, |R2|, +INF , PT ;  /* 0x7ff000000200742a */ /* 0x000fdc0003f2c200 */
[----:B------:R-:W-:Y:S05]  /*1500*/  @P1 BRA `(.L_x_16) ;  /* 0x00000000007c1947 */ /* 0x000fea0003800000 */
[----:B------:R-:W-:-:S05]  /*1510*/  LOP3.LUT R7, R3, 0x7fffffff, RZ, 0xc0, !PT ;  /* 0x7fffffff03077812 */ /* 0x000fca00078ec0ff */
[----:B------:R-:W-:-:S05]  /*1520*/  VIADD R4, R7, 0xffffffff ;  /* 0xffffffff07047836 */ /* 0x000fca0000000000 */
[----:B------:R-:W-:-:S13]  /*1530*/  ISETP.GE.U32.AND P1, PT, R4, 0x7fefffff, PT ;  /* 0x7fefffff0400780c */ /* 0x000fda0003f26070 */
[----:B------:R-:W-:Y:S01]  /*1540*/  @P1 LOP3.LUT R5, R3, 0x7ff00000, RZ, 0x3c, !PT ;  /* 0x7ff0000003051812 */ /* 0x000fe200078e3cff */
[----:B------:R-:W-:Y:S01]  /*1550*/  @P1 IMAD.MOV.U32 R4, RZ, RZ, RZ ;  /* 0x000000ffff041224 */ /* 0x000fe200078e00ff */
[----:B------:R-:W-:Y:S06]  /*1560*/  @P1 BRA `(.L_x_17) ;  /* 0x00000000006c1947 */ /* 0x000fec0003800000 */
[----:B------:R-:W-:-:S13]  /*1570*/  ISETP.GE.U32.AND P1, PT, R7, 0x1000001, PT ;  /* 0x010000010700780c */ /* 0x000fda0003f26070 */
[----:B------:R-:W-:Y:S05]  /*1580*/  @!P1 BRA `(.L_x_18) ;  /* 0x0000000000349947 */ /* 0x000fea0003800000 */
[----:B------:R-:W-:Y:S02]  /*1590*/  VIADD R5, R3, 0xc0200000 ;  /* 0xc020000003057836 */ /* 0x000fe40000000000 */
[----:B------:R-:W-:Y:S02]  /*15a0*/  IMAD.MOV.U32 R4, RZ, RZ, R2 ;  /* 0x000000ffff047224 */ /* 0x000fe400078e0002 */
[----:B------:R-:W0:Y:S04]  /*15b0*/  MUFU.RCP64H R7, R5 ;  /* 0x0000000500077308 */ /* 0x000e280000001800 */
[----:B0-----:R-:W-:-:S08]  /*15c0*/  DFMA R18, -R4, R6, 1 ;  /* 0x3ff000000412742b */ /* 0x001fd00000000106 */
[----:B------:R-:W-:-:S08]  /*15d0*/  DFMA R18, R18, R18, R18 ;  /* 0x000000121212722b */ /* 0x000fd00000000012 */
[----:B------:R-:W-:-:S08]  /*15e0*/  DFMA R18, R6, R18, R6 ;  /* 0x000000120612722b */ /* 0x000fd00000000006 */
[----:B------:R-:W-:-:S08]  /*15f0*/  DFMA R6, -R4, R18, 1 ;  /* 0x3ff000000406742b */ /* 0x000fd00000000112 */
[----:B------:R-:W-:-:S08]  /*1600*/  DFMA R6, R18, R6, R18 ;  /* 0x000000061206722b */ /* 0x000fd00000000012 */
[----:B------:R-:W-:-:S08]  /*1610*/  DMUL R6, R6, 2.2250738585072013831e-308 ;  /* 0x0010000006067828 */ /* 0x000fd00000000000 */
[----:B------:R-:W-:-:S08]  /*1620*/  DFMA R2, -R2, R6, 1 ;  /* 0x3ff000000202742b */ /* 0x000fd00000000106 */
[----:B------:R-:W-:-:S08]  /*1630*/  DFMA R2, R2, R2, R2 ;  /* 0x000000020202722b */ /* 0x000fd00000000002 */
[----:B------:R-:W-:Y:S01]  /*1640*/  DFMA R4, R6, R2, R6 ;  /* 0x000000020604722b */ /* 0x000fe20000000006 */
[----:B------:R-:W-:Y:S10]  /*1650*/  BRA `(.L_x_17) ;  /* 0x0000000000307947 */ /* 0x000ff40003800000 */
.L_x_18:
[----:B------:R-:W-:Y:S01]  /*1660*/  DMUL R2, R2, 8.11296384146066816958e+31 ;  /* 0x4690000002027828 */ /* 0x000fe20000000000 */
[----:B------:R-:W-:-:S05]  /*1670*/  MOV R4, R6 ;  /* 0x0000000600047202 */ /* 0x000fca0000000f00 */
[----:B------:R-:W0:Y:S02]  /*1680*/  MUFU.RCP64H R5, R3 ;  /* 0x0000000300057308 */ /* 0x000e240000001800 */
[----:B0-----:R-:W-:-:S08]  /*1690*/  DFMA R6, -R2, R4, 1 ;  /* 0x3ff000000206742b */ /* 0x001fd00000000104 */
[----:B------:R-:W-:-:S08]  /*16a0*/  DFMA R6, R6, R6, R6 ;  /* 0x000000060606722b */ /* 0x000fd00000000006 */
[----:B------:R-:W-:-:S08]  /*16b0*/  DFMA R6, R4, R6, R4 ;  /* 0x000000060406722b */ /* 0x000fd00000000004 */
[----:B------:R-:W-:-:S08]  /*16c0*/  DFMA R4, -R2, R6, 1 ;  /* 0x3ff000000204742b */ /* 0x000fd00000000106 */
[----:B------:R-:W-:-:S08]  /*16d0*/  DFMA R4, R6, R4, R6 ;  /* 0x000000040604722b */ /* 0x000fd00000000006 */
[----:B------:R-:W-:Y:S01]  /*16e0*/  DMUL R4, R4, 8.11296384146066816958e+31 ;  /* 0x4690000004047828 */ /* 0x000fe20000000000 */
[----:B------:R-:W-:Y:S10]  /*16f0*/  BRA `(.L_x_17) ;  /* 0x0000000000087947 */ /* 0x000ff40003800000 */
.L_x_16:
[----:B------:R-:W-:Y:S01]  /*1700*/  LOP3.LUT R5, R3, 0x80000, RZ, 0xfc, !PT ;  /* 0x0008000003057812 */ /* 0x000fe200078efcff */
[----:B------:R-:W-:-:S07]  /*1710*/  IMAD.MOV.U32 R4, RZ, RZ, R2 ;  /* 0x000000ffff047224 */ /* 0x000fce00078e0002 */
.L_x_17:
[----:B------:R-:W-:Y:S02]  /*1720*/  IMAD.MOV.U32 R2, RZ, RZ, R0 ;  /* 0x000000ffff027224 */ /* 0x000fe400078e0000 */
[----:B------:R-:W-:-:S04]  /*1730*/  IMAD.MOV.U32 R3, RZ, RZ, 0x0 ;  /* 0x00000000ff037424 */ /* 0x000fc800078e00ff */
[----:B------:R-:W-:Y:S05]  /*1740*/  RET.REL.NODEC R2 `(_Z9benchmarkIN7mX_real7dX_real7dx_realIdLNS0_9AlgorithmE1EEEEvPT_) ;  /* 0xffffffe8022c7950 */ /* 0x000fea0003c3ffff */
        .weak           $__internal_1_$__cuda_sm20_div_rn_f64_full
        .type           $__internal_1_$__cuda_sm20_div_rn_f64_full,@function
        .size           $__internal_1_$__cuda_sm20_div_rn_f64_full,(.L_x_26 - $__internal_1_$__cuda_sm20_div_rn_f64_full)
$__internal_1_$__cuda_sm20_div_rn_f64_full:
[C---:B------:R-:W-:Y:S01]  /*1750*/  FSETP.GEU.AND P0, PT, |R21|.reuse, 1.469367938527859385e-39, PT ;  /* 0x001000001500780b */ /* 0x040fe20003f0e200 */
[----:B------:R-:W-:Y:S01]  /*1760*/  IMAD.MOV.U32 R28, RZ, RZ, 0x1 ;  /* 0x00000001ff1c7424 */ /* 0x000fe200078e00ff */
[C---:B------:R-:W-:Y:S01]  /*1770*/  LOP3.LUT R18, R21.reuse, 0x800fffff, RZ, 0xc0, !PT ;  /* 0x800fffff15127812 */ /* 0x040fe200078ec0ff */
[----:B------:R-:W-:Y:S01]  /*1780*/  IMAD.MOV.U32 R24, RZ, RZ, R22 ;  /* 0x000000ffff187224 */ /* 0x000fe200078e0016 */
[----:B------:R-:W-:Y:S02]  /*1790*/  LOP3.LUT R7, R21, 0x7ff00000, RZ, 0xc0, !PT ;  /* 0x7ff0000015077812 */ /* 0x000fe400078ec0ff */
[----:B------:R-:W-:Y:S01]  /*17a0*/  LOP3.LUT R19, R18, 0x3ff00000, RZ, 0xfc, !PT ;  /* 0x3ff0000012137812 */ /* 0x000fe200078efcff */
[----:B------:R-:W-:-:S06]  /*17b0*/  IMAD.MOV.U32 R18, RZ, RZ, R20 ;  /* 0x000000ffff127224 */ /* 0x000fcc00078e0014 */
[----:B------:R-:W-:-:S06]  /*17c0*/  @!P0 DMUL R18, R20, 8.98846567431157953865e+307 ;  /* 0x7fe0000014128828 */ /* 0x000fcc0000000000 */
[----:B------:R-:W0:Y:S02]  /*17d0*/  MUFU.RCP64H R29, R19 ;  /* 0x00000013001d7308 */ /* 0x000e240000001800 */
[----:B0-----:R-:W-:-:S08]  /*17e0*/  DFMA R4, R28, -R18, 1 ;  /* 0x3ff000001c04742b */ /* 0x001fd00000000812 */
[----:B------:R-:W-:-:S08]  /*17f0*/  DFMA R4, R4, R4, R4 ;  /* 0x000000040404722b */ /* 0x000fd00000000004 */
[----:B------:R-:W-:Y:S01]  /*1800*/  DFMA R28, R28, R4, R28 ;  /* 0x000000041c1c722b */ /* 0x000fe2000000001c */
[----:B------:R-:W-:Y:S01]  /*1810*/  LOP3.LUT R4, R23, 0x7ff00000, RZ, 0xc0, !PT ;  /* 0x7ff0000017047812 */ /* 0x000fe200078ec0ff */
[----:B------:R-:W-:-:S03]  /*1820*/  IMAD.MOV.U32 R5, RZ, RZ, 0x1ca00000 ;  /* 0x1ca00000ff057424 */ /* 0x000fc600078e00ff */
[----:B------:R-:W-:Y:S01]  /*1830*/  ISETP.GE.U32.AND P1, PT, R4, R7, PT ;  /* 0x000000070400720c */ /* 0x000fe20003f26070 */
[----:B------:R-:W-:Y:S02]  /*1840*/  IMAD.MOV.U32 R6, RZ, RZ, R4 ;  /* 0x000000ffff067224 */ /* 0x000fe400078e0004 */
[----:B------:R-:W-:Y:S01]  /*1850*/  DFMA R26, R28, -R18, 1 ;  /* 0x3ff000001c1a742b */ /* 0x000fe20000000812 */
[----:B------:R-:W-:Y:S02]  /*1860*/  SEL R25, R5, 0x63400000, !P1 ;  /* 0x6340000005197807 */ /* 0x000fe40004800000 */
[----:B------:R-:W-:Y:S02]  /*1870*/  FSETP.GEU.AND P1, PT, |R23|, 1.469367938527859385e-39, PT ;  /* 0x001000001700780b */ /* 0x000fe40003f2e200 */
[----:B------:R-:W-:-:S03]  /*1880*/  LOP3.LUT R25, R25, 0x800fffff, R23, 0xf8, !PT ;  /* 0x800fffff19197812 */ /* 0x000fc600078ef817 */
[----:B------:R-:W-:-:S08]  /*1890*/  DFMA R26, R28, R26, R28 ;  /* 0x0000001a1c1a722b */ /* 0x000fd0000000001c */
[----:B------:R-:W-:Y:S05]  /*18a0*/  @P1 BRA `(.L_x_19) ;  /* 0x0000000000201947 */ /* 0x000fea0003800000 */
[----:B------:R-:W-:Y:S01]  /*18b0*/  LOP3.LUT R29, R21, 0x7ff00000, RZ, 0xc0, !PT ;  /* 0x7ff00000151d7812 */ /* 0x000fe200078ec0ff */
[----:B------:R-:W-:-:S03]  /*18c0*/  IMAD.MOV.U32 R28, RZ, RZ, RZ ;  /* 0x000000ffff1c7224 */ /* 0x000fc600078e00ff */
[----:B------:R-:W-:-:S04]  /*18d0*/  ISETP.GE.U32.AND P1, PT, R4, R29, PT ;  /* 0x0000001d0400720c */ /* 0x000fc80003f26070 */
[----:B------:R-:W-:-:S04]  /*18e0*/  SEL R29, R5, 0x63400000, !P1 ;  /* 0x63400000051d7807 */ /* 0x000fc80004800000 */
[----:B------:R-:W-:-:S04]  /*18f0*/  LOP3.LUT R29, R29, 0x80000000, R23, 0xf8, !PT ;  /* 0x800000001d1d7812 */ /* 0x000fc800078ef817 */
[----:B------:R-:W-:-:S06]  /*1900*/  LOP3.LUT R29, R29, 0x100000, RZ, 0xfc, !PT ;  /* 0x001000001d1d7812 */ /* 0x000fcc00078efcff */
[----:B------:R-:W-:-:S10]  /*1910*/  DFMA R24, R24, 2, -R28 ;  /* 0x400000001818782b */ /* 0x000fd4000000081c */
[----:B------:R-:W-:-:S07]  /*1920*/  LOP3.LUT R6, R25, 0x7ff00000, RZ, 0xc0, !PT ;  /* 0x7ff0000019067812 */ /* 0x000fce00078ec0ff */
.L_x_19:
[----:B------:R-:W-:Y:S01]  /*1930*/  @!P0 LOP3.LUT R7, R19, 0x7ff00000, RZ, 0xc0, !PT ;  /* 0x7ff0000013078812 */ /* 0x000fe200078ec0ff */
[----:B------:R-:W-:Y:S01]  /*1940*/  DMUL R28, R26, R24 ;  /* 0x000000181a1c7228 */ /* 0x000fe20000000000 */
[----:B------:R-:W-:-:S03]  /*1950*/  IADD3 R30, PT, PT, R6, -0x1, RZ ;  /* 0xffffffff061e7810 */ /* 0x000fc60007ffe0ff */
[----:B------:R-:W-:Y:S01]  /*1960*/  VIADD R34, R7, 0xffffffff ;  /* 0xffffffff07227836 */ /* 0x000fe20000000000 */
[----:B------:R-:W-:-:S03]  /*1970*/  ISETP.GT.U32.AND P0, PT, R30, 0x7feffffe, PT ;  /* 0x7feffffe1e00780c */ /* 0x000fc60003f04070 */
[----:B------:R-:W-:Y:S01]  /*1980*/  DFMA R30, R28, -R18, R24 ;  /* 0x800000121c1e722b */ /* 0x000fe20000000018 */
[----:B------:R-:W-:-:S07]  /*1990*/  ISETP.GT.U32.OR P0, PT, R34, 0x7feffffe, P0 ;  /* 0x7feffffe2200780c */ /* 0x000fce0000704470 */
[----:B------:R-:W-:-:S06]  /*19a0*/  DFMA R30, R26, R30, R28 ;  /* 0x0000001e1a1e722b */ /* 0x000fcc000000001c */
[----:B------:R-:W-:Y:S05]  /*19b0*/  @P0 BRA `(.L_x_20) ;  /* 0x00000000006c0947 */ /* 0x000fea0003800000 */
[----:B------:R-:W-:-:S04]  /*19c0*/  LOP3.LUT R7, R21, 0x7ff00000, RZ, 0xc0, !PT ;  /* 0x7ff0000015077812 */ /* 0x000fc800078ec0ff */
[CC--:B------:R-:W-:Y:S02]  /*19d0*/  VIADDMNMX R6, R4.reuse, -R7.reuse, 0xb9600000, !PT ;  /* 0xb960000004067446 */ /* 0x0c0fe40007800907 */
[----:B------:R-:W-:Y:S02]  /*19e0*/  ISETP.GE.U32.AND P0, PT, R4, R7, PT ;  /* 0x000000070400720c */ /* 0x000fe40003f06070 */
[----:B------:R-:W-:Y:S02]  /*19f0*/  VIMNMX R6, PT, PT, R6, 0x46a00000, PT ;  /* 0x46a0000006067848 */ /* 0x000fe40003fe0100 */
[----:B------:R-:W-:-:S05]  /*1a00*/  SEL R5, R5, 0x63400000, !P0 ;  /* 0x6340000005057807 */ /* 0x000fca0004000000 */
[----:B------:R-:W-:Y:S02]  /*1a10*/  IMAD.IADD R22, R6, 0x1, -R5 ;  /* 0x0000000106167824 */ /* 0x000fe400078e0a05 */
[----:B------:R-:W-:Y:S02]  /*1a20*/  IMAD.MOV.U32 R6, RZ, RZ, RZ ;  /* 0x000000ffff067224 */ /* 0x000fe400078e00ff */
[----:B------:R-:W-:-:S06]  /*1a30*/  VIADD R7, R22, 0x7fe00000 ;  /* 0x7fe0000016077836 */ /* 0x000fcc0000000000 */
[----:B------:R-:W-:-:S10]  /*1a40*/  DMUL R4, R30, R6 ;  /* 0x000000061e047228 */ /* 0x000fd40000000000 */
[----:B------:R-:W-:-:S13]  /*1a50*/  FSETP.GTU.AND P0, PT, |R5|, 1.469367938527859385e-39, PT ;  /* 0x001000000500780b */ /* 0x000fda0003f0c200 */
[----:B------:R-:W-:Y:S05]  /*1a60*/  @P0 BRA `(.L_x_21) ;  /* 0x0000000000940947 */ /* 0x000fea0003800000 */
[----:B------:R-:W-:-:S06]  /*1a70*/  DFMA R18, R30, -R18, R24 ;  /* 0x800000121e12722b */ /* 0x000fcc0000000018 */
[----:B------:R-:W-:-:S04]  /*1a80*/  IMAD.MOV.U32 R18, RZ, RZ, RZ ;  /* 0x000000ffff127224 */ /* 0x000fc800078e00ff */
[C---:B------:R-:W-:Y:S02]  /*1a90*/  FSETP.NEU.AND P0, PT, R19.reuse, RZ, PT ;  /* 0x000000ff1300720b */ /* 0x040fe40003f0d000 */
[----:B------:R-:W-:-:S04]  /*1aa0*/  LOP3.LUT R21, R19, 0x80000000, R21, 0x48, !PT ;  /* 0x8000000013157812 */ /* 0x000fc800078e4815 */
[----:B------:R-:W-:-:S07]  /*1ab0*/  LOP3.LUT R19, R21, R7, RZ, 0xfc, !PT ;  /* 0x0000000715137212 */ /* 0x000fce00078efcff */
[----:B------:R-:W-:Y:S05]  /*1ac0*/  @!P0 BRA `(.L_x_21) ;  /* 0x00000000007c8947 */ /* 0x000fea0003800000 */
[----:B------:R-:W-:Y:S01]  /*1ad0*/  IMAD.MOV R7, RZ, RZ, -R22 ;  /* 0x000000ffff077224 */ /* 0x000fe200078e0a16 */
[----:B------:R-:W-:Y:S01]  /*1ae0*/  DMUL.RP R18, R30, R18 ;  /* 0x000000121e127228 */ /* 0x000fe20000008000 */
[----:B------:R-:W-:-:S06]  /*1af0*/  IMAD.MOV.U32 R6, RZ, RZ, RZ ;  /* 0x000000ffff067224 */ /* 0x000fcc00078e00ff */
[----:B------:R-:W-:-:S03]  /*1b00*/  DFMA R6, R4, -R6, R30 ;  /* 0x800000060406722b */ /* 0x000fc6000000001e */
[----:B------:R-:W-:-:S03]  /*1b10*/  LOP3.LUT R21, R19, R21, RZ, 0x3c, !PT ;  /* 0x0000001513157212 */ /* 0x000fc600078e3cff */
[----:B------:R-:W-:-:S04]  /*1b20*/  IADD3 R6, PT, PT, -R22, -0x43300000, RZ ;  /* 0xbcd0000016067810 */ /* 0x000fc80007ffe1ff */
[----:B------:R-:W-:-:S04]  /*1b30*/  FSETP.NEU.AND P0, PT, |R7|, R6, PT ;  /* 0x000000060700720b */ /* 0x000fc80003f0d200 */
[----:B------:R-:W-:Y:S02]  /*1b40*/  FSEL R4, R18, R4, !P0 ;  /* 0x0000000412047208 */ /* 0x000fe40004000000 */
[----:B------:R-:W-:Y:S01]  /*1b50*/  FSEL R5, R21, R5, !P0 ;  /* 0x0000000515057208 */ /* 0x000fe20004000000 */
[----:B------:R-:W-:Y:S06]  /*1b60*/  BRA `(.L_x_21) ;  /* 0x0000000000547947 */ /* 0x000fec0003800000 */
.L_x_20:
[----:B------:R-:W-:-:S14]  /*1b70*/  DSETP.NAN.AND P0, PT, R22, R22, PT ;  /* 0x000000161600722a */ /* 0x000fdc0003f08000 */
[----:B------:R-:W-:Y:S05]  /*1b80*/  @P0 BRA `(.L_x_22) ;  /* 0x0000000000440947 */ /* 0x000fea0003800000 */
[----:B------:R-:W-:-:S14]  /*1b90*/  DSETP.NAN.AND P0, PT, R20, R20, PT ;  /* 0x000000141400722a */ /* 0x000fdc0003f08000 */
[----:B------:R-:W-:Y:S05]  /*1ba0*/  @P0 BRA `(.L_x_23) ;  /* 0x0000000000300947 */ /* 0x000fea0003800000 */
[----:B------:R-:W-:Y:S01]  /*1bb0*/  ISETP.NE.AND P0, PT, R6, R7, PT ;  /* 0x000000070600720c */ /* 0x000fe20003f05270 */
[----:B------:R-:W-:Y:S02]  /*1bc0*/  IMAD.MOV.U32 R4, RZ, RZ, 0x0 ;  /* 0x00000000ff047424 */ /* 0x000fe400078e00ff */
[----:B------:R-:W-:-:S10]  /*1bd0*/  IMAD.MOV.U32 R5, RZ, RZ, -0x80000 ;  /* 0xfff80000ff057424 */ /* 0x000fd400078e00ff */
[----:B------:R-:W-:Y:S05]  /*1be0*/  @!P0 BRA `(.L_x_21) ;  /* 0x0000000000348947 */ /* 0x000fea0003800000 */
[----:B------:R-:W-:Y:S02]  /*1bf0*/  ISETP.NE.AND P0, PT, R6, 0x7ff00000, PT ;  /* 0x7ff000000600780c */ /* 0x000fe40003f05270 */
[----:B------:R-:W-:Y:S02]  /*1c00*/  LOP3.LUT R5, R23, 0x80000000, R21, 0x48, !PT ;  /* 0x8000000017057812 */ /* 0x000fe400078e4815 */
[----:B------:R-:W-:-:S13]  /*1c10*/  ISETP.EQ.OR P0, PT, R7, RZ, !P0 ;  /* 0x000000ff0700720c */ /* 0x000fda0004702670 */
[----:B------:R-:W-:Y:S02]  /*1c20*/  @P0 LOP3.LUT R6, R5, 0x7ff00000, RZ, 0xfc, !PT ;  /* 0x7ff0000005060812 */ /* 0x000fe400078efcff */
[----:B------:R-:W-:Y:S01]  /*1c30*/  @!P0 MOV R4, RZ ;  /* 0x000000ff00048202 */ /* 0x000fe20000000f00 */
[----:B------:R-:W-:Y:S02]  /*1c40*/  @P0 IMAD.MOV.U32 R4, RZ, RZ, RZ ;  /* 0x000000ffff040224 */ /* 0x000fe400078e00ff */
[----:B------:R-:W-:Y:S01]  /*1c50*/  @P0 IMAD.MOV.U32 R5, RZ, RZ, R6 ;  /* 0x000000ffff050224 */ /* 0x000fe200078e0006 */
[----:B------:R-:W-:Y:S06]  /*1c60*/  BRA `(.L_x_21) ;  /* 0x0000000000147947 */ /* 0x000fec0003800000 */
.L_x_23:
[----:B------:R-:W-:Y:S01]  /*1c70*/  LOP3.LUT R5, R21, 0x80000, RZ, 0xfc, !PT ;  /* 0x0008000015057812 */ /* 0x000fe200078efcff */
[----:B------:R-:W-:Y:S01]  /*1c80*/  IMAD.MOV.U32 R4, RZ, RZ, R20 ;  /* 0x000000ffff047224 */ /* 0x000fe200078e0014 */
[----:B------:R-:W-:Y:S06]  /*1c90*/  BRA `(.L_x_21) ;  /* 0x0000000000087947 */ /* 0x000fec0003800000 */
.L_x_22:
[----:B------:R-:W-:Y:S01]  /*1ca0*/  LOP3.LUT R5, R23, 0x80000, RZ, 0xfc, !PT ;  /* 0x0008000017057812 */ /* 0x000fe200078efcff */
[----:B------:R-:W-:-:S07]  /*1cb0*/  IMAD.MOV.U32 R4, RZ, RZ, R22 ;  /* 0x000000ffff047224 */ /* 0x000fce00078e0016 */
.L_x_21:
[----:B------:R-:W-:Y:S02]  /*1cc0*/  IMAD.MOV.U32 R6, RZ, RZ, R4 ;  /* 0x000000ffff067224 */ /* 0x000fe400078e0004 */
[----:B------:R-:W-:Y:S02]  /*1cd0*/  IMAD.MOV.U32 R7, RZ, RZ, R5 ;  /* 0x000000ffff077224 */ /* 0x000fe400078e0005 */
[----:B------:R-:W-:Y:S02]  /*1ce0*/  IMAD.MOV.U32 R4, RZ, RZ, R0 ;  /* 0x000000ffff047224 */ /* 0x000fe400078e0000 */
[----:B------:R-:W-:-:S04]  /*1cf0*/  IMAD.MOV.U32 R5, RZ, RZ, 0x0 ;  /* 0x00000000ff057424 */ /* 0x000fc800078e00ff */
[----:B------:R-:W-:Y:S05]  /*1d00*/  RET.REL.NODEC R4 `(_Z9benchmarkIN7mX_real7dX_real7dx_realIdLNS0_9AlgorithmE1EEEEvPT_) ;  /* 0xffffffe004bc7950 */ /* 0x000fea0003c3ffff */
.L_x_24:
[----:B------:R-:W-:-:S00]  /*1d10*/  BRA `(.L_x_24) ;  /* 0xfffffffc00fc7947 */ /* 0x000fc0000383ffff */
[----:B------:R-:W-:-:S00]  /*1d20*/  NOP ;  /* 0x0000000000007918 */ /* 0x000fc00000000000 */
        /* <DEDUP_REMOVED lines=13> */
.L_x_26:


//--------------------- .nv.shared.reserved.0     --------------------------
	.section	.nv.shared.reserved.0,"aw",@nobits
	.weak		__nv_reservedSMEM_offset_0_alias
	.size		__nv_reservedSMEM_offset_0_alias, 0, 64
	.other		__nv_reservedSMEM_offset_0_alias,@"STO_CUDA_RESERVED_SHARED STV_DEFAULT"
__nv_reservedSMEM_offset_0_alias:
	.zero		0
	.zero		64


//--------------------- .nv.constant0._Z9benchmarkIN7mX_real7dX_real7dx_realIdLNS0_9AlgorithmE1EEEEvPT_ --------------------------
	.section	.nv.constant0._Z9benchmarkIN7mX_real7dX_real7dx_realIdLNS0_9AlgorithmE1EEEEvPT_,"a",@progbits
	.sectionflags	@""
	.align	4
.nv.constant0._Z9benchmarkIN7mX_real7dX_real7dx_realIdLNS0_9AlgorithmE1EEEEvPT_:
	.zero		904


//--------------------- SYMBOLS --------------------------

	.type		.nv.reservedSmem.offset0,@object
	.size		.nv.reservedSmem.offset0,0x4
